	.headerflags	@"EF_CUDA_TEXMODE_UNIFIED EF_CUDA_64BIT_ADDRESS EF_CUDA_ACCELERATORS EF_CUDA_SM90 EF_CUDA_VIRTUAL_SM(EF_CUDA_SM90)"
	.elftype	@"ET_EXEC"


//--------------------- .nv.info                  --------------------------
	.section	.nv.info,"",@"SHT_CUDA_INFO"
	.align	4


	//----- nvinfo : EIATTR_REGCOUNT
	.align		4
        /*0000*/ 	.byte	0x04, 0x2f
        /*0002*/ 	.short	(.L_1 - .L_0)
	.align		4
.L_0:
        /*0004*/ 	.word	index@(triton_poi_fused__weight_norm_interface_12)
        /*0008*/ 	.word	0x0000000e


	//----- nvinfo : EIATTR_MIN_STACK_SIZE
	.align		4
.L_1:
        /*000c*/ 	.byte	0x04, 0x12
        /*000e*/ 	.short	(.L_3 - .L_2)
	.align		4
.L_2:
        /*0010*/ 	.word	index@(triton_poi_fused__weight_norm_interface_12)
        /*0014*/ 	.word	0x00000000


	//----- nvinfo : EIATTR_FRAME_SIZE
	.align		4
.L_3:
        /*0018*/ 	.byte	0x04, 0x11
        /*001a*/ 	.short	(.L_5 - .L_4)
	.align		4
.L_4:
        /*001c*/ 	.word	index@(triton_poi_fused__weight_norm_interface_12)
        /*0020*/ 	.word	0x00000000


	//----- nvinfo : EIATTR_MIN_STACK_SIZE
	.align		4
.L_5:
        /*0024*/ 	.byte	0x04, 0x12
        /*0026*/ 	.short	(.L_7 - .L_6)
	.align		4
.L_6:
        /*0028*/ 	.word	index@(triton_poi_fused__weight_norm_interface_12)
        /*002c*/ 	.word	0x00000000
.L_7:


//--------------------- .nv.info.triton_poi_fused__weight_norm_interface_12 --------------------------
	.section	.nv.info.triton_poi_fused__weight_norm_interface_12,"",@"SHT_CUDA_INFO"
	.sectionflags	@""
	.align	4


	//----- nvinfo : EIATTR_CUDA_API_VERSION
	.align		4
        /*0000*/ 	.byte	0x04, 0x37
        /*0002*/ 	.short	(.L_9 - .L_8)
.L_8:
        /*0004*/ 	.word	0x0000007c


	//----- nvinfo : EIATTR_KPARAM_INFO
	.align		4
.L_9:
        /*0008*/ 	.byte	0x04, 0x17
        /*000a*/ 	.short	(.L_11 - .L_10)
.L_10:
        /*000c*/ 	.word	0x00000000
        /*0010*/ 	.short	0x0004
        /*0012*/ 	.short	0x0020
        /*0014*/ 	.byte	0x00, 0xf0, 0x11, 0x00


	//----- nvinfo : EIATTR_KPARAM_INFO
	.align		4
.L_11:
        /*0018*/ 	.byte	0x04, 0x17
        /*001a*/ 	.short	(.L_13 - .L_12)
.L_12:
        /*001c*/ 	.word	0x00000000
        /*0020*/ 	.short	0x0003
        /*0022*/ 	.short	0x0018
        /*0024*/ 	.byte	0x00, 0xf4, 0x21, 0x00


	//----- nvinfo : EIATTR_KPARAM_INFO
	.align		4
.L_13:
        /*0028*/ 	.byte	0x04, 0x17
        /*002a*/ 	.short	(.L_15 - .L_14)
.L_14:
        /*002c*/ 	.word	0x00000000
        /*0030*/ 	.short	0x0002
        /*0032*/ 	.short	0x0010
        /*0034*/ 	.byte	0x00, 0xf4, 0x21, 0x00


	//----- nvinfo : EIATTR_KPARAM_INFO
	.align		4
.L_15:
        /*0038*/ 	.byte	0x04, 0x17
        /*003a*/ 	.short	(.L_17 - .L_16)
.L_16:
        /*003c*/ 	.word	0x00000000
        /*0040*/ 	.short	0x0001
        /*0042*/ 	.short	0x0008
        /*0044*/ 	.byte	0x00, 0xf4, 0x21, 0x00


	//----- nvinfo : EIATTR_KPARAM_INFO
	.align		4
.L_17:
        /*0048*/ 	.byte	0x04, 0x17
        /*004a*/ 	.short	(.L_19 - .L_18)
.L_18:
        /*004c*/ 	.word	0x00000000
        /*0050*/ 	.short	0x0000
        /*0052*/ 	.short	0x0000
        /*0054*/ 	.byte	0x00, 0xf4, 0x21, 0x00


	//----- nvinfo : EIATTR_SPARSE_MMA_MASK
	.align		4
.L_19:
        /*0058*/ 	.byte	0x03, 0x50
        /*005a*/ 	.short	0x0000


	//----- nvinfo : EIATTR_MAXREG_COUNT
	.align		4
        /*005c*/ 	.byte	0x03, 0x1b
        /*005e*/ 	.short	0x00ff


	//----- nvinfo : EIATTR_EXIT_INSTR_OFFSETS
	.align		4
        /*0060*/ 	.byte	0x04, 0x1c
        /*0062*/ 	.short	(.L_21 - .L_20)


	//   ....[0]....
.L_20:
        /*0064*/ 	.word	0x00000210


	//   ....[1]....
        /*0068*/ 	.word	0x00000230


	//----- nvinfo : EIATTR_REQNTID
	.align		4
.L_21:
        /*006c*/ 	.byte	0x04, 0x10
        /*006e*/ 	.short	(.L_23 - .L_22)
.L_22:
        /*0070*/ 	.word	0x00000080
        /*0074*/ 	.word	0x00000001
        /*0078*/ 	.word	0x00000001


	//----- nvinfo : EIATTR_CBANK_PARAM_SIZE
	.align		4
.L_23:
        /*007c*/ 	.byte	0x03, 0x19
        /*007e*/ 	.short	0x0024


	//----- nvinfo : EIATTR_PARAM_CBANK
	.align		4
        /*0080*/ 	.byte	0x04, 0x0a
        /*0082*/ 	.short	(.L_25 - .L_24)
	.align		4
.L_24:
        /*0084*/ 	.word	index@(.nv.constant0.triton_poi_fused__weight_norm_interface_12)
        /*0088*/ 	.short	0x0210
        /*008a*/ 	.short	0x0024


	//----- nvinfo : EIATTR_SW_WAR
	.align		4
.L_25:
        /*008c*/ 	.byte	0x04, 0x36
        /*008e*/ 	.short	(.L_27 - .L_26)
.L_26:
        /*0090*/ 	.word	0x00000008
.L_27:


//--------------------- .nv.callgraph             --------------------------
	.section	.nv.callgraph,"",@"SHT_CUDA_CALLGRAPH"
	.align	4
	.sectionentsize	8
	.align		4
        /*0000*/ 	.word	0x00000000
	.align		4
        /*0004*/ 	.word	0xffffffff
	.align		4
        /*0008*/ 	.word	0x00000000
	.align		4
        /*000c*/ 	.word	0xfffffffe
	.align		4
        /*0010*/ 	.word	0x00000000
	.align		4
        /*0014*/ 	.word	0xfffffffd
	.align		4
        /*0018*/ 	.word	0x00000000
	.align		4
        /*001c*/ 	.word	0xfffffffc


//--------------------- .text.triton_poi_fused__weight_norm_interface_12 --------------------------
	.section	.text.triton_poi_fused__weight_norm_interface_12,"ax",@progbits
	.align	128
        .global         triton_poi_fused__weight_norm_interface_12
        .type           triton_poi_fused__weight_norm_interface_12,@function
        .size           triton_poi_fused__weight_norm_interface_12,(.L_x_1 - triton_poi_fused__weight_norm_interface_12)
        .other          triton_poi_fused__weight_norm_interface_12,@"STO_CUDA_ENTRY STV_DEFAULT"
triton_poi_fused__weight_norm_interface_12:
.text.triton_poi_fused__weight_norm_interface_12:
[----:B------:R-:W0:Y:S02]  /*0000*/  LDC R1, c[0x0][0x28] ;  /* 0x00000a00ff017b82 */ /* 0x000e240000000800 */
[----:B------:R-:W1:Y:S01]  /*0010*/  S2R R0, SR_TID.X ;  /* 0x0000000000007919 */ /* 0x000e620000002100 */
[----:B------:R-:W2:Y:S01]  /*0020*/  LDC.64 R6, c[0x0][0x220] ;  /* 0x00008800ff067b82 */ /* 0x000ea20000000a00 */
[----:B------:R-:W-:Y:S01]  /*0030*/  HFMA2.MMA R8, -RZ, RZ, 0, 0 ;  /* 0x00000000ff087435 */ /* 0x000fe200000001ff */
[----:B------:R-:W-:Y:S01]  /*0040*/  ULDC.64 UR4, c[0x0][0x208] ;  /* 0x0000820000047ab9 */ /* 0x000fe20000000a00 */
[----:B------:R-:W3:Y:S05]  /*0050*/  S2R R9, SR_CTAID.X ;  /* 0x0000000000097919 */ /* 0x000eea0000002500 */
[----:B------:R-:W4:Y:S01]  /*0060*/  LDC.64 R4, c[0x0][0x218] ;  /* 0x00008600ff047b82 */ /* 0x000f220000000a00 */
[----:B-1----:R-:W-:-:S04]  /*0070*/  LOP3.LUT R0, R0, 0x7f, RZ, 0xc0, !PT ;  /* 0x0000007f00007812 */ /* 0x002fc800078ec0ff */
[----:B---3--:R-:W-:-:S04]  /*0080*/  LEA R9, R9, R0, 0x7 ;  /* 0x0000000009097211 */ /* 0x008fc800078e38ff */
[C---:B------:R-:W-:Y:S01]  /*0090*/  ISETP.GE.AND P2, PT, R9.reuse, 0xa0, PT ;  /* 0x000000a00900780c */ /* 0x040fe20003f46270 */
[----:B------:R-:W-:-:S05]  /*00a0*/  IMAD.HI R0, R9, 0x66666667, RZ ;  /* 0x6666666709007827 */ /* 0x000fca00078e02ff */
[----:B------:R-:W-:-:S04]  /*00b0*/  SHF.R.S32.HI R3, RZ, 0x1, R0 ;  /* 0x00000001ff037819 */ /* 0x000fc80000011400 */
[----:B------:R-:W-:Y:S02]  /*00c0*/  LEA.HI R11, R0, R3, RZ, 0x1 ;  /* 0x00000003000b7211 */ /* 0x000fe400078f08ff */
[----:B------:R-:W1:Y:S03]  /*00d0*/  LDC.64 R2, c[0x0][0x210] ;  /* 0x00008400ff027b82 */ /* 0x000e660000000a00 */
[----:B--2---:R-:W-:-:S05]  /*00e0*/  IMAD.WIDE R6, R11, 0x4, R6 ;  /* 0x000000040b067825 */ /* 0x004fca00078e0206 */
[----:B------:R2:W3:Y:S01]  /*00f0*/  @!P2 LDG.E.EL R8, desc[UR4][R6.64] ;  /* 0x000000040608a981 */ /* 0x0004e2000c2e1900 */
[----:B----4-:R-:W-:Y:S01]  /*0100*/  IMAD.WIDE R4, R11, 0x4, R4 ;  /* 0x000000040b047825 */ /* 0x010fe200078e0204 */
[----:B------:R-:W-:Y:S01]  /*0110*/  MOV R11, RZ ;  /* 0x000000ff000b7202 */ /* 0x000fe20000000f00 */
[----:B------:R-:W-:-:S05]  /*0120*/  HFMA2.MMA R0, -RZ, RZ, 0, 0 ;  /* 0x00000000ff007435 */ /* 0x000fca00000001ff */
[----:B------:R4:W5:Y:S01]  /*0130*/  @!P2 LDG.E.EL R11, desc[UR4][R4.64] ;  /* 0x00000004040ba981 */ /* 0x000962000c2e1900 */
[----:B--2---:R-:W4:Y:S01]  /*0140*/  LDC.64 R6, c[0x0][0x228] ;  /* 0x00008a00ff067b82 */ /* 0x004f220000000a00 */
[----:B-1----:R-:W-:-:S05]  /*0150*/  IMAD.WIDE R2, R9, 0x4, R2 ;  /* 0x0000000409027825 */ /* 0x002fca00078e0202 */
[----:B------:R-:W2:Y:S01]  /*0160*/  @!P2 LDG.E R0, desc[UR4][R2.64] ;  /* 0x000000040200a981 */ /* 0x000ea2000c1e1900 */
[----:B----4-:R-:W-:Y:S01]  /*0170*/  IMAD.WIDE R4, R9, 0x4, R6 ;  /* 0x0000000409047825 */ /* 0x010fe200078e0206 */
[C---:B---3--:R-:W-:Y:S02]  /*0180*/  FSETP.GT.AND P0, PT, |R8|.reuse, 8.50705917302346158658e+37, PT ;  /* 0x7e8000000800780b */ /* 0x048fe40003f04200 */
[----:B------:R-:W-:-:S11]  /*0190*/  FSETP.GEU.AND P1, PT, |R8|, 1.175494350822287508e-38, PT ;  /* 0x008000000800780b */ /* 0x000fd60003f2e200 */
[----:B------:R-:W-:Y:S01]  /*01a0*/  @P0 FMUL R8, R8, 0.25 ;  /* 0x3e80000008080820 */ /* 0x000fe20000400000 */
[----:B-----5:R-:W-:-:S03]  /*01b0*/  @P0 FMUL R11, R11, 0.25 ;  /* 0x3e8000000b0b0820 */ /* 0x020fc60000400000 */
[----:B------:R-:W-:Y:S01]  /*01c0*/  @!P1 FMUL R8, R8, 16777216 ;  /* 0x4b80000008089820 */ /* 0x000fe20000400000 */
[----:B------:R-:W-:-:S05]  /*01d0*/  @!P1 FMUL R11, R11, 16777216 ;  /* 0x4b8000000b0b9820 */ /* 0x000fca0000400000 */
[----:B------:R-:W1:Y:S02]  /*01e0*/  MUFU.RCP R8, R8 ;  /* 0x0000000800087308 */ /* 0x000e640000001000 */
[----:B-1----:R-:W-:-:S04]  /*01f0*/  FMUL R11, R8, R11 ;  /* 0x0000000b080b7220 */ /* 0x002fc80000400000 */
[----:B--2---:R-:W-:Y:S01]  /*0200*/  FMUL R11, R11, R0 ;  /* 0x000000000b0b7220 */ /* 0x004fe20000400000 */
[----:B------:R-:W-:Y:S06]  /*0210*/  @P2 EXIT ;  /* 0x000000000000294d */ /* 0x000fec0003800000 */
[----:B------:R-:W-:Y:S01]  /*0220*/  STG.E desc[UR4][R4.64], R11 ;  /* 0x0000000b04007986 */ /* 0x000fe2000c101904 */
[----:B------:R-:W-:Y:S05]  /*0230*/  EXIT ;  /* 0x000000000000794d */ /* 0x000fea0003800000 */
.L_x_0:
[----:B------:R-:W-:-:S00]  /*0240*/  BRA `(.L_x_0) ;  /* 0xfffffffc00fc7947 */ /* 0x000fc0000383ffff */
[----:B------:R-:W-:-:S00]  /*0250*/  NOP ;  /* 0x0000000000007918 */ /* 0x000fc00000000000 */
        /* <DEDUP_REMOVED lines=10> */
.L_x_1:


//--------------------- .nv.constant0.triton_poi_fused__weight_norm_interface_12 --------------------------
	.section	.nv.constant0.triton_poi_fused__weight_norm_interface_12,"a",@progbits
	.sectionflags	@""
	.align	4
.nv.constant0.triton_poi_fused__weight_norm_interface_12:
	.zero		564
